	.headerflags	@"EF_CUDA_TEXMODE_UNIFIED EF_CUDA_64BIT_ADDRESS EF_CUDA_ACCELERATORS EF_CUDA_SM90 EF_CUDA_VIRTUAL_SM(EF_CUDA_SM90)"
	.elftype	@"ET_EXEC"


//--------------------- .nv.info                  --------------------------
	.section	.nv.info,"",@"SHT_CUDA_INFO"
	.align	4


	//----- nvinfo : EIATTR_REGCOUNT
	.align		4
        /*0000*/ 	.byte	0x04, 0x2f
        /*0002*/ 	.short	(.L_1 - .L_0)
	.align		4
.L_0:
        /*0004*/ 	.word	index@(triton_poi_fused_cat_20)
        /*0008*/ 	.word	0x00000020


	//----- nvinfo : EIATTR_MIN_STACK_SIZE
	.align		4
.L_1:
        /*000c*/ 	.byte	0x04, 0x12
        /*000e*/ 	.short	(.L_3 - .L_2)
	.align		4
.L_2:
        /*0010*/ 	.word	index@(triton_poi_fused_cat_20)
        /*0014*/ 	.word	0x00000000


	//----- nvinfo : EIATTR_FRAME_SIZE
	.align		4
.L_3:
        /*0018*/ 	.byte	0x04, 0x11
        /*001a*/ 	.short	(.L_5 - .L_4)
	.align		4
.L_4:
        /*001c*/ 	.word	index@(triton_poi_fused_cat_20)
        /*0020*/ 	.word	0x00000000


	//----- nvinfo : EIATTR_MIN_STACK_SIZE
	.align		4
.L_5:
        /*0024*/ 	.byte	0x04, 0x12
        /*0026*/ 	.short	(.L_7 - .L_6)
	.align		4
.L_6:
        /*0028*/ 	.word	index@(triton_poi_fused_cat_20)
        /*002c*/ 	.word	0x00000000
.L_7:


//--------------------- .nv.info.triton_poi_fused_cat_20 --------------------------
	.section	.nv.info.triton_poi_fused_cat_20,"",@"SHT_CUDA_INFO"
	.sectionflags	@""
	.align	4


	//----- nvinfo : EIATTR_CUDA_API_VERSION
	.align		4
        /*0000*/ 	.byte	0x04, 0x37
        /*0002*/ 	.short	(.L_9 - .L_8)
.L_8:
        /*0004*/ 	.word	0x0000007c


	//----- nvinfo : EIATTR_KPARAM_INFO
	.align		4
.L_9:
        /*0008*/ 	.byte	0x04, 0x17
        /*000a*/ 	.short	(.L_11 - .L_10)
.L_10:
        /*000c*/ 	.word	0x00000000
        /*0010*/ 	.short	0x0006
        /*0012*/ 	.short	0x0030
        /*0014*/ 	.byte	0x00, 0xf0, 0x11, 0x00


	//----- nvinfo : EIATTR_KPARAM_INFO
	.align		4
.L_11:
        /*0018*/ 	.byte	0x04, 0x17
        /*001a*/ 	.short	(.L_13 - .L_12)
.L_12:
        /*001c*/ 	.word	0x00000000
        /*0020*/ 	.short	0x0005
        /*0022*/ 	.short	0x0028
        /*0024*/ 	.byte	0x00, 0xf4, 0x21, 0x00


	//----- nvinfo : EIATTR_KPARAM_INFO
	.align		4
.L_13:
        /*0028*/ 	.byte	0x04, 0x17
        /*002a*/ 	.short	(.L_15 - .L_14)
.L_14:
        /*002c*/ 	.word	0x00000000
        /*0030*/ 	.short	0x0004
        /*0032*/ 	.short	0x0020
        /*0034*/ 	.byte	0x00, 0xf4, 0x21, 0x00


	//----- nvinfo : EIATTR_KPARAM_INFO
	.align		4
.L_15:
        /*0038*/ 	.byte	0x04, 0x17
        /*003a*/ 	.short	(.L_17 - .L_16)
.L_16:
        /*003c*/ 	.word	0x00000000
        /*0040*/ 	.short	0x0003
        /*0042*/ 	.short	0x0018
        /*0044*/ 	.byte	0x00, 0xf4, 0x21, 0x00


	//----- nvinfo : EIATTR_KPARAM_INFO
	.align		4
.L_17:
        /*0048*/ 	.byte	0x04, 0x17
        /*004a*/ 	.short	(.L_19 - .L_18)
.L_18:
        /*004c*/ 	.word	0x00000000
        /*0050*/ 	.short	0x0002
        /*0052*/ 	.short	0x0010
        /*0054*/ 	.byte	0x00, 0xf4, 0x21, 0x00


	//----- nvinfo : EIATTR_KPARAM_INFO
	.align		4
.L_19:
        /*0058*/ 	.byte	0x04, 0x17
        /*005a*/ 	.short	(.L_21 - .L_20)
.L_20:
        /*005c*/ 	.word	0x00000000
        /*0060*/ 	.short	0x0001
        /*0062*/ 	.short	0x0008
        /*0064*/ 	.byte	0x00, 0xf4, 0x21, 0x00


	//----- nvinfo : EIATTR_KPARAM_INFO
	.align		4
.L_21:
        /*0068*/ 	.byte	0x04, 0x17
        /*006a*/ 	.short	(.L_23 - .L_22)
.L_22:
        /*006c*/ 	.word	0x00000000
        /*0070*/ 	.short	0x0000
        /*0072*/ 	.short	0x0000
        /*0074*/ 	.byte	0x00, 0xf4, 0x21, 0x00


	//----- nvinfo : EIATTR_SPARSE_MMA_MASK
	.align		4
.L_23:
        /*0078*/ 	.byte	0x03, 0x50
        /*007a*/ 	.short	0x0000


	//----- nvinfo : EIATTR_MAXREG_COUNT
	.align		4
        /*007c*/ 	.byte	0x03, 0x1b
        /*007e*/ 	.short	0x00ff


	//----- nvinfo : EIATTR_EXIT_INSTR_OFFSETS
	.align		4
        /*0080*/ 	.byte	0x04, 0x1c
        /*0082*/ 	.short	(.L_25 - .L_24)


	//   ....[0]....
.L_24:
        /*0084*/ 	.word	0x00000ba0


	//----- nvinfo : EIATTR_REQNTID
	.align		4
.L_25:
        /*0088*/ 	.byte	0x04, 0x10
        /*008a*/ 	.short	(.L_27 - .L_26)
.L_26:
        /*008c*/ 	.word	0x00000080
        /*0090*/ 	.word	0x00000001
        /*0094*/ 	.word	0x00000001


	//----- nvinfo : EIATTR_CBANK_PARAM_SIZE
	.align		4
.L_27:
        /*0098*/ 	.byte	0x03, 0x19
        /*009a*/ 	.short	0x0034


	//----- nvinfo : EIATTR_PARAM_CBANK
	.align		4
        /*009c*/ 	.byte	0x04, 0x0a
        /*009e*/ 	.short	(.L_29 - .L_28)
	.align		4
.L_28:
        /*00a0*/ 	.word	index@(.nv.constant0.triton_poi_fused_cat_20)
        /*00a4*/ 	.short	0x0210
        /*00a6*/ 	.short	0x0034


	//----- nvinfo : EIATTR_SW_WAR
	.align		4
.L_29:
        /*00a8*/ 	.byte	0x04, 0x36
        /*00aa*/ 	.short	(.L_31 - .L_30)
.L_30:
        /*00ac*/ 	.word	0x00000008
.L_31:


//--------------------- .nv.callgraph             --------------------------
	.section	.nv.callgraph,"",@"SHT_CUDA_CALLGRAPH"
	.align	4
	.sectionentsize	8
	.align		4
        /*0000*/ 	.word	0x00000000
	.align		4
        /*0004*/ 	.word	0xffffffff
	.align		4
        /*0008*/ 	.word	0x00000000
	.align		4
        /*000c*/ 	.word	0xfffffffe
	.align		4
        /*0010*/ 	.word	0x00000000
	.align		4
        /*0014*/ 	.word	0xfffffffd
	.align		4
        /*0018*/ 	.word	0x00000000
	.align		4
        /*001c*/ 	.word	0xfffffffc


//--------------------- .text.triton_poi_fused_cat_20 --------------------------
	.section	.text.triton_poi_fused_cat_20,"ax",@progbits
	.align	128
        .global         triton_poi_fused_cat_20
        .type           triton_poi_fused_cat_20,@function
        .size           triton_poi_fused_cat_20,(.L_x_1 - triton_poi_fused_cat_20)
        .other          triton_poi_fused_cat_20,@"STO_CUDA_ENTRY STV_DEFAULT"
triton_poi_fused_cat_20:
.text.triton_poi_fused_cat_20:
[----:B------:R-:W-:Y:S01]  /*0000*/  LDC R1, c[0x0][0x28] ;  /* 0x00000a00ff017b82 */ /* 0x000fe20000000800 */
[----:B------:R-:W1:Y:S07]  /*0010*/  S2R R0, SR_TID.X ;  /* 0x0000000000007919 */ /* 0x000e6e0000002100 */
[----:B------:R-:W2:Y:S01]  /*0020*/  LDC.64 R14, c[0x0][0x210] ;  /* 0x00008400ff0e7b82 */ /* 0x000ea20000000a00 */
[----:B------:R-:W-:Y:S01]  /*0030*/  CS2R R16, SRZ ;  /* 0x0000000000107805 */ /* 0x000fe2000001ff00 */
[----:B------:R-:W-:Y:S01]  /*0040*/  ULDC.64 UR4, c[0x0][0x208] ;  /* 0x0000820000047ab9 */ /* 0x000fe20000000a00 */
[----:B------:R-:W3:Y:S01]  /*0050*/  S2R R3, SR_CTAID.X ;  /* 0x0000000000037919 */ /* 0x000ee20000002500 */
[----:B------:R-:W-:-:S04]  /*0060*/  CS2R R12, SRZ ;  /* 0x00000000000c7805 */ /* 0x000fc8000001ff00 */
[----:B------:R-:W4:Y:S01]  /*0070*/  LDC.64 R18, c[0x0][0x218] ;  /* 0x00008600ff127b82 */ /* 0x000f220000000a00 */
[----:B------:R-:W-:Y:S01]  /*0080*/  CS2R R20, SRZ ;  /* 0x0000000000147805 */ /* 0x000fe2000001ff00 */
[----:B------:R-:W-:Y:S01]  /*0090*/  ULDC.64 UR6, c[0x0][0x220] ;  /* 0x0000880000067ab9 */ /* 0x000fe20000000a00 */
[----:B------:R-:W-:Y:S01]  /*00a0*/  ULDC.64 UR8, c[0x0][0x228] ;  /* 0x00008a0000087ab9 */ /* 0x000fe20000000a00 */
[----:B------:R-:W-:Y:S01]  /*00b0*/  ULDC.64 UR10, c[0x0][0x230] ;  /* 0x00008c00000a7ab9 */ /* 0x000fe20000000a00 */
[----:B-1----:R-:W-:Y:S01]  /*00c0*/  IMAD.SHL.U32 R0, R0, 0x4, RZ ;  /* 0x0000000400007824 */ /* 0x002fe200078e00ff */
[----:B---3--:R-:W-:-:S04]  /*00d0*/  SHF.R.S32.HI R26, RZ, 0x15, R3 ;  /* 0x00000015ff1a7819 */ /* 0x008fc80000011403 */
[----:B------:R-:W-:Y:S02]  /*00e0*/  LOP3.LUT R0, R0, 0x1fc, RZ, 0xc0, !PT ;  /* 0x000001fc00007812 */ /* 0x000fe400078ec0ff */
[----:B------:R-:W-:-:S03]  /*00f0*/  SGXT R26, R26, 0x1 ;  /* 0x000000011a1a781a */ /* 0x000fc60000000200 */
[----:B------:R-:W-:-:S04]  /*0100*/  IMAD R3, R3, 0x400, R0 ;  /* 0x0000040003037824 */ /* 0x000fc800078e0200 */
[----:B------:R-:W-:Y:S01]  /*0110*/  VIADD R25, R3, 0x200 ;  /* 0x0000020003197836 */ /* 0x000fe20000000000 */
[-C--:B------:R-:W-:Y:S02]  /*0120*/  LEA.HI R23, R26, R3.reuse, RZ, 0xa ;  /* 0x000000031a177211 */ /* 0x080fe400078f50ff */
[----:B------:R-:W-:Y:S02]  /*0130*/  SHF.R.S32.HI R0, RZ, 0x1f, R3 ;  /* 0x0000001fff007819 */ /* 0x000fe40000011403 */
[----:B------:R-:W-:Y:S02]  /*0140*/  SHF.R.S32.HI R24, RZ, 0xa, R23 ;  /* 0x0000000aff187819 */ /* 0x000fe40000011417 */
[----:B------:R-:W-:Y:S02]  /*0150*/  SHF.R.S32.HI R4, RZ, 0x1f, R25 ;  /* 0x0000001fff047819 */ /* 0x000fe40000011419 */
[----:B------:R-:W-:Y:S02]  /*0160*/  LEA.HI R2, R0, R3, RZ, 0x12 ;  /* 0x0000000300027211 */ /* 0x000fe400078f90ff */
[----:B------:R-:W-:-:S02]  /*0170*/  LEA.HI R0, R24, R24, RZ, 0x8 ;  /* 0x0000001818007211 */ /* 0x000fc400078f40ff */
[-C--:B------:R-:W-:Y:S02]  /*0180*/  LEA.HI R26, R26, R25.reuse, RZ, 0xa ;  /* 0x000000191a1a7211 */ /* 0x080fe400078f50ff */
[----:B------:R-:W-:Y:S02]  /*0190*/  LEA.HI R4, R4, R25, RZ, 0x12 ;  /* 0x0000001904047211 */ /* 0x000fe400078f90ff */
[----:B------:R-:W-:Y:S02]  /*01a0*/  LOP3.LUT R5, R0, 0xffffff00, RZ, 0xc0, !PT ;  /* 0xffffff0000057812 */ /* 0x000fe400078ec0ff */
[----:B------:R-:W-:Y:S02]  /*01b0*/  SHF.R.S32.HI R27, RZ, 0x12, R2 ;  /* 0x00000012ff1b7819 */ /* 0x000fe40000011402 */
[----:B------:R-:W-:Y:S01]  /*01c0*/  LOP3.LUT R2, R2, 0xfffc0000, RZ, 0xc0, !PT ;  /* 0xfffc000002027812 */ /* 0x000fe200078ec0ff */
[----:B------:R-:W-:Y:S01]  /*01d0*/  IMAD.IADD R24, R24, 0x1, -R5 ;  /* 0x0000000118187824 */ /* 0x000fe200078e0a05 */
[----:B------:R-:W-:-:S02]  /*01e0*/  SHF.R.S32.HI R22, RZ, 0xa, R26 ;  /* 0x0000000aff167819 */ /* 0x000fc4000001141a */
[----:B------:R-:W-:Y:S01]  /*01f0*/  LOP3.LUT R6, R4, 0xfffc0000, RZ, 0xc0, !PT ;  /* 0xfffc000004067812 */ /* 0x000fe200078ec0ff */
[----:B------:R-:W-:Y:S01]  /*0200*/  IMAD.IADD R2, R3, 0x1, -R2 ;  /* 0x0000000103027824 */ /* 0x000fe200078e0a02 */
[----:B------:R-:W-:Y:S01]  /*0210*/  LEA.HI R0, R22, R22, RZ, 0x8 ;  /* 0x0000001616007211 */ /* 0x000fe200078f40ff */
[C---:B----4-:R-:W-:Y:S01]  /*0220*/  IMAD.WIDE R10, R24.reuse, 0x4, R18 ;  /* 0x00000004180a7825 */ /* 0x050fe200078e0212 */
[----:B------:R-:W-:Y:S02]  /*0230*/  SHF.R.S32.HI R28, RZ, 0x12, R4 ;  /* 0x00000012ff1c7819 */ /* 0x000fe40000011404 */
[----:B------:R-:W-:Y:S01]  /*0240*/  ISETP.GE.AND P4, PT, R24, 0x40, PT ;  /* 0x000000401800780c */ /* 0x000fe20003f86270 */
[----:B------:R-:W-:Y:S01]  /*0250*/  IMAD.IADD R7, R25, 0x1, -R6 ;  /* 0x0000000119077824 */ /* 0x000fe200078e0a06 */
[----:B------:R-:W-:Y:S01]  /*0260*/  LOP3.LUT R5, R0, 0xffffff00, RZ, 0xc0, !PT ;  /* 0xffffff0000057812 */ /* 0x000fe200078ec0ff */
[----:B------:R-:W-:Y:S02]  /*0270*/  IMAD R9, R27, 0x10000, R2 ;  /* 0x000100001b097824 */ /* 0x000fe400078e0202 */
[----:B------:R-:W-:-:S02]  /*0280*/  IMAD R7, R28, 0x10000, R7 ;  /* 0x000100001c077824 */ /* 0x000fc400078e0207 */
[----:B--2---:R-:W-:-:S04]  /*0290*/  IMAD.WIDE R8, R9, 0x4, R14 ;  /* 0x0000000409087825 */ /* 0x004fc800078e020e */
[----:B------:R-:W-:Y:S01]  /*02a0*/  IMAD.IADD R22, R22, 0x1, -R5 ;  /* 0x0000000116167824 */ /* 0x000fe200078e0a05 */
[----:B------:R-:W-:Y:S01]  /*02b0*/  CS2R R4, SRZ ;  /* 0x0000000000047805 */ /* 0x000fe2000001ff00 */
[----:B------:R-:W-:Y:S01]  /*02c0*/  IMAD.WIDE R14, R7, 0x4, R14 ;  /* 0x00000004070e7825 */ /* 0x000fe200078e020e */
[----:B------:R-:W-:Y:S01]  /*02d0*/  CS2R R6, SRZ ;  /* 0x0000000000067805 */ /* 0x000fe2000001ff00 */
[----:B------:R-:W2:Y:S01]  /*02e0*/  @!P4 LDG.E.EL R16, desc[UR4][R10.64] ;  /* 0x000000040a10c981 */ /* 0x000ea2000c2e1900 */
[----:B------:R-:W-:-:S03]  /*02f0*/  ISETP.GE.AND P0, PT, R22, 0x40, PT ;  /* 0x000000401600780c */ /* 0x000fc60003f06270 */
[----:B------:R-:W3:Y:S04]  /*0300*/  @!P4 LDG.E.EL R12, desc[UR4][R10.64] ;  /* 0x000000040a0cc981 */ /* 0x000ee8000c2e1900 */
[----:B------:R1:W4:Y:S01]  /*0310*/  @!P4 LDG.E.128 R4, desc[UR4][R8.64] ;  /* 0x000000040804c981 */ /* 0x000322000c1e1d00 */
[----:B------:R-:W-:-:S03]  /*0320*/  IMAD.MOV.U32 R0, RZ, RZ, RZ ;  /* 0x000000ffff007224 */ /* 0x000fc600078e00ff */
[----:B------:R-:W5:Y:S04]  /*0330*/  @!P4 LDG.E.EL R13, desc[UR4][R10.64] ;  /* 0x000000040a0dc981 */ /* 0x000f68000c2e1900 */
[----:B------:R1:W3:Y:S02]  /*0340*/  @!P4 LDG.E.EL R17, desc[UR4][R10.64] ;  /* 0x000000040a11c981 */ /* 0x0002e4000c2e1900 */
[----:B-1----:R-:W-:Y:S01]  /*0350*/  CS2R R8, SRZ ;  /* 0x0000000000087805 */ /* 0x002fe2000001ff00 */
[----:B------:R-:W-:-:S04]  /*0360*/  IMAD.WIDE R18, R22, 0x4, R18 ;  /* 0x0000000416127825 */ /* 0x000fc800078e0212 */
[----:B------:R-:W-:Y:S01]  /*0370*/  IMAD.MOV.U32 R2, RZ, RZ, RZ ;  /* 0x000000ffff027224 */ /* 0x000fe200078e00ff */
[----:B------:R-:W5:Y:S01]  /*0380*/  @!P0 LDG.E.EL R0, desc[UR4][R18.64] ;  /* 0x0000000412008981 */ /* 0x000f62000c2e1900 */
[----:B------:R-:W-:Y:S02]  /*0390*/  CS2R R10, SRZ ;  /* 0x00000000000a7805 */ /* 0x000fe4000001ff00 */
[----:B------:R-:W-:Y:S01]  /*03a0*/  LOP3.LUT R23, R23, 0xfffffc00, RZ, 0xc0, !PT ;  /* 0xfffffc0017177812 */ /* 0x000fe200078ec0ff */
[----:B------:R-:W5:Y:S04]  /*03b0*/  @!P0 LDG.E.EL R20, desc[UR4][R18.64] ;  /* 0x0000000412148981 */ /* 0x000f68000c2e1900 */
[----:B------:R-:W5:Y:S04]  /*03c0*/  @!P0 LDG.E.128 R8, desc[UR4][R14.64] ;  /* 0x000000040e088981 */ /* 0x000f68000c1e1d00 */
[----:B------:R-:W5:Y:S01]  /*03d0*/  @!P0 LDG.E.EL R2, desc[UR4][R18.64] ;  /* 0x0000000412028981 */ /* 0x000f62000c2e1900 */
[----:B------:R-:W-:Y:S01]  /*03e0*/  LOP3.LUT R29, R26, 0xfffffc00, RZ, 0xc0, !PT ;  /* 0xfffffc001a1d7812 */ /* 0x000fe200078ec0ff */
[----:B------:R-:W-:-:S02]  /*03f0*/  IMAD.IADD R26, R3, 0x1, -R23 ;  /* 0x00000001031a7824 */ /* 0x000fc400078e0a17 */
[----:B------:R1:W5:Y:S02]  /*0400*/  @!P0 LDG.E.EL R21, desc[UR4][R18.64] ;  /* 0x0000000412158981 */ /* 0x000364000c2e1900 */
[----:B------:R-:W-:Y:S02]  /*0410*/  IMAD R27, R27, 0x10000, R26 ;  /* 0x000100001b1b7824 */ /* 0x000fe400078e021a */
[----:B------:R-:W-:Y:S01]  /*0420*/  IMAD.IADD R23, R25, 0x1, -R29 ;  /* 0x0000000119177824 */ /* 0x000fe200078e0a1d */
[C---:B------:R-:W-:Y:S01]  /*0430*/  LOP3.LUT R25, R24.reuse, 0xffffffc0, RZ, 0xc0, !PT ;  /* 0xffffffc018197812 */ /* 0x040fe200078ec0ff */
[----:B-1----:R-:W-:Y:S01]  /*0440*/  IMAD.SHL.U32 R18, R24, 0x400, RZ ;  /* 0x0000040018127824 */ /* 0x002fe200078e00ff */
[----:B------:R-:W-:Y:S02]  /*0450*/  SHF.R.S32.HI R15, RZ, 0x1f, R27 ;  /* 0x0000001fff0f7819 */ /* 0x000fe4000001141b */
[C---:B------:R-:W-:Y:S02]  /*0460*/  ISETP.NE.AND P3, PT, R25.reuse, 0x80, PT ;  /* 0x000000801900780c */ /* 0x040fe40003f65270 */
[----:B------:R-:W-:Y:S01]  /*0470*/  ISETP.NE.AND P1, PT, R25, 0x40, PT ;  /* 0x000000401900780c */ /* 0x000fe20003f25270 */
[----:B------:R-:W-:Y:S01]  /*0480*/  IMAD R23, R28, 0x10000, R23 ;  /* 0x000100001c177824 */ /* 0x000fe200078e0217 */
[----:B--2---:R-:W-:-:S02]  /*0490*/  SEL R25, R16, RZ, !P4 ;  /* 0x000000ff10197207 */ /* 0x004fc40006000000 */
[----:B----4-:R-:W-:Y:S02]  /*04a0*/  SEL R14, R5, RZ, !P4 ;  /* 0x000000ff050e7207 */ /* 0x010fe40006000000 */
[----:B------:R-:W-:Y:S02]  /*04b0*/  IADD3 R5, P2, R18, R27, RZ ;  /* 0x0000001b12057210 */ /* 0x000fe40007f5e0ff */
[----:B------:R-:W-:Y:S02]  /*04c0*/  SEL R6, R6, RZ, !P4 ;  /* 0x000000ff06067207 */ /* 0x000fe40006000000 */
[----:B------:R-:W-:Y:S02]  /*04d0*/  LEA.HI.X.SX32 R18, R18, R15, 0x1, P2 ;  /* 0x0000000f12127211 */ /* 0x000fe400010f0eff */
[----:B---3--:R-:W-:Y:S01]  /*04e0*/  SEL R19, R12, RZ, !P4 ;  /* 0x000000ff0c137207 */ /* 0x008fe20006000000 */
[----:B------:R-:W-:Y:S01]  /*04f0*/  FADD R26, R6, R25 ;  /* 0x00000019061a7221 */ /* 0x000fe20000000000 */
[----:B------:R-:W-:-:S02]  /*0500*/  SEL R7, R7, RZ, !P4 ;  /* 0x000000ff07077207 */ /* 0x000fc40006000000 */
[----:B------:R-:W-:Y:S02]  /*0510*/  SEL R12, R17, RZ, !P4 ;  /* 0x000000ff110c7207 */ /* 0x000fe40006000000 */
[C---:B------:R-:W-:Y:S01]  /*0520*/  SHF.L.U64.HI R6, R5.reuse, 0x2, R18 ;  /* 0x0000000205067819 */ /* 0x040fe20000010212 */
[----:B------:R-:W-:Y:S01]  /*0530*/  IMAD.SHL.U32 R5, R5, 0x4, RZ ;  /* 0x0000000405057824 */ /* 0x000fe200078e00ff */
[----:B-----5:R-:W-:Y:S01]  /*0540*/  SEL R13, R13, RZ, !P4 ;  /* 0x000000ff0d0d7207 */ /* 0x020fe20006000000 */
[----:B------:R-:W-:Y:S01]  /*0550*/  FADD R25, R7, R12 ;  /* 0x0000000c07197221 */ /* 0x000fe20000000000 */
[----:B------:R-:W-:Y:S02]  /*0560*/  SEL R0, R0, RZ, !P0 ;  /* 0x000000ff00007207 */ /* 0x000fe40004000000 */
[----:B------:R-:W-:Y:S02]  /*0570*/  SEL R4, R4, RZ, !P4 ;  /* 0x000000ff04047207 */ /* 0x000fe40006000000 */
[----:B------:R-:W-:-:S02]  /*0580*/  SEL R7, R8, RZ, !P0 ;  /* 0x000000ff08077207 */ /* 0x000fc40004000000 */
[----:B------:R-:W-:Y:S02]  /*0590*/  IADD3 R8, P2, R5, UR6, RZ ;  /* 0x0000000605087c10 */ /* 0x000fe4000ff5e0ff */
[----:B------:R-:W-:Y:S02]  /*05a0*/  SEL R16, R9, RZ, !P0 ;  /* 0x000000ff09107207 */ /* 0x000fe40004000000 */
[----:B------:R-:W-:Y:S01]  /*05b0*/  SEL R17, R2, RZ, !P0 ;  /* 0x000000ff02117207 */ /* 0x000fe20004000000 */
[----:B------:R-:W-:Y:S01]  /*05c0*/  FADD R27, R14, R13 ;  /* 0x0000000d0e1b7221 */ /* 0x000fe20000000000 */
[----:B------:R-:W-:Y:S02]  /*05d0*/  IADD3.X R9, R6, UR7, RZ, P2, !PT ;  /* 0x0000000706097c10 */ /* 0x000fe400097fe4ff */
[----:B------:R-:W-:Y:S02]  /*05e0*/  CS2R R12, SRZ ;  /* 0x00000000000c7805 */ /* 0x000fe4000001ff00 */
[----:B------:R-:W-:-:S02]  /*05f0*/  CS2R R14, SRZ ;  /* 0x00000000000e7805 */ /* 0x000fc4000001ff00 */
[----:B------:R-:W-:Y:S01]  /*0600*/  IADD3 R28, P2, R5, UR8, RZ ;  /* 0x00000008051c7c10 */ /* 0x000fe2000ff5e0ff */
[----:B------:R-:W-:Y:S01]  /*0610*/  FADD R2, R7, R0 ;  /* 0x0000000007027221 */ /* 0x000fe20000000000 */
[----:B------:R-:W-:Y:S01]  /*0620*/  FADD R4, R4, R19 ;  /* 0x0000001304047221 */ /* 0x000fe20000000000 */
[----:B------:R-:W-:Y:S01]  /*0630*/  FADD R0, R16, R17 ;  /* 0x0000001110007221 */ /* 0x000fe20000000000 */
[----:B------:R-:W-:Y:S02]  /*0640*/  CS2R R16, SRZ ;  /* 0x0000000000107805 */ /* 0x000fe4000001ff00 */
[----:B------:R-:W-:Y:S02]  /*0650*/  CS2R R18, SRZ ;  /* 0x0000000000127805 */ /* 0x000fe4000001ff00 */
[----:B------:R-:W-:Y:S01]  /*0660*/  IADD3.X R29, R6, UR9, RZ, P2, !PT ;  /* 0x00000009061d7c10 */ /* 0x000fe200097fe4ff */
[----:B------:R1:W2:Y:S04]  /*0670*/  @!P1 LDG.E.128 R12, desc[UR4][R8.64+-0x40000] ;  /* 0xfc000004080c9981 */ /* 0x0002a8000c1e1d00 */
[----:B------:R3:W4:Y:S01]  /*0680*/  @!P3 LDG.E.128 R16, desc[UR4][R28.64+-0x80000] ;  /* 0xf80000041c10b981 */ /* 0x000722000c1e1d00 */
[----:B------:R-:W-:-:S02]  /*0690*/  ISETP.GE.AND P5, PT, R24, 0x80, PT ;  /* 0x000000801800780c */ /* 0x000fc40003fa6270 */
[----:B------:R-:W-:Y:S02]  /*06a0*/  ISETP.GT.AND P2, PT, R24, 0xbf, PT ;  /* 0x000000bf1800780c */ /* 0x000fe40003f44270 */
[----:B-1----:R-:W-:-:S04]  /*06b0*/  IADD3 R8, P6, R5, UR10, RZ ;  /* 0x0000000a05087c10 */ /* 0x002fc8000ffde0ff */
[----:B------:R-:W-:Y:S01]  /*06c0*/  IADD3.X R9, R6, UR11, RZ, P6, !PT ;  /* 0x0000000b06097c10 */ /* 0x000fe2000b7fe4ff */
[----:B---3--:R-:W-:Y:S01]  /*06d0*/  IMAD.SHL.U32 R29, R22, 0x400, RZ ;  /* 0x00000400161d7824 */ /* 0x008fe200078e00ff */
[----:B--2---:R-:W-:Y:S02]  /*06e0*/  SEL R7, R12, RZ, !P1 ;  /* 0x000000ff0c077207 */ /* 0x004fe40004800000 */
[----:B----4-:R-:W-:Y:S02]  /*06f0*/  SEL R16, R16, RZ, !P3 ;  /* 0x000000ff10107207 */ /* 0x010fe40005800000 */
[----:B------:R-:W-:Y:S02]  /*0700*/  @!P5 SEL R16, R4, R7, !P4 ;  /* 0x000000070410d207 */ /* 0x000fe40006000000 */
[----:B------:R-:W-:Y:S02]  /*0710*/  CS2R R4, SRZ ;  /* 0x0000000000047805 */ /* 0x000fe4000001ff00 */
[----:B------:R-:W-:-:S06]  /*0720*/  CS2R R6, SRZ ;  /* 0x0000000000067805 */ /* 0x000fcc000001ff00 */
[----:B------:R1:W2:Y:S01]  /*0730*/  @P2 LDG.E.128 R4, desc[UR4][R8.64+-0xc0000] ;  /* 0xf400000408042981 */ /* 0x0002a2000c1e1d00 */
[----:B------:R-:W-:Y:S02]  /*0740*/  IADD3 R28, P6, R29, R23, RZ ;  /* 0x000000171d1c7210 */ /* 0x000fe40007fde0ff */
[----:B-1----:R-:W-:-:S04]  /*0750*/  SHF.R.S32.HI R8, RZ, 0x1f, R23 ;  /* 0x0000001fff087819 */ /* 0x002fc80000011417 */
[----:B------:R-:W-:Y:S02]  /*0760*/  LEA.HI.X.SX32 R23, R29, R8, 0x1, P6 ;  /* 0x000000081d177211 */ /* 0x000fe400030f0eff */
[----:B------:R-:W-:Y:S02]  /*0770*/  SEL R12, R13, RZ, !P1 ;  /* 0x000000ff0d0c7207 */ /* 0x000fe40004800000 */
[C---:B------:R-:W-:Y:S01]  /*0780*/  SHF.L.U64.HI R23, R28.reuse, 0x2, R23 ;  /* 0x000000021c177819 */ /* 0x040fe20000010217 */
[----:B------:R-:W-:Y:S01]  /*0790*/  IMAD.SHL.U32 R28, R28, 0x4, RZ ;  /* 0x000000041c1c7824 */ /* 0x000fe200078e00ff */
[----:B------:R-:W-:Y:S02]  /*07a0*/  SEL R13, R14, RZ, !P1 ;  /* 0x000000ff0e0d7207 */ /* 0x000fe40004800000 */
[----:B------:R-:W-:Y:S02]  /*07b0*/  SEL R14, R15, RZ, !P1 ;  /* 0x000000ff0f0e7207 */ /* 0x000fe40004800000 */
[----:B------:R-:W-:-:S02]  /*07c0*/  LOP3.LUT R8, R22, 0xffffffc0, RZ, 0xc0, !PT ;  /* 0xffffffc016087812 */ /* 0x000fc400078ec0ff */
[----:B------:R-:W-:Y:S02]  /*07d0*/  ISETP.GE.AND P1, PT, R24, 0xc0, PT ;  /* 0x000000c01800780c */ /* 0x000fe40003f26270 */
[----:B------:R-:W-:Y:S02]  /*07e0*/  SEL R17, R17, RZ, !P3 ;  /* 0x000000ff11117207 */ /* 0x000fe40005800000 */
[----:B------:R-:W-:Y:S02]  /*07f0*/  SEL R18, R18, RZ, !P3 ;  /* 0x000000ff12127207 */ /* 0x000fe40005800000 */
[----:B------:R-:W-:Y:S02]  /*0800*/  SEL R19, R19, RZ, !P3 ;  /* 0x000000ff13137207 */ /* 0x000fe40005800000 */
[----:B------:R-:W-:Y:S02]  /*0810*/  IADD3 R24, P3, R28, UR6, RZ ;  /* 0x000000061c187c10 */ /* 0x000fe4000ff7e0ff */
[----:B------:R-:W-:-:S02]  /*0820*/  @!P5 SEL R17, R27, R12, !P4 ;  /* 0x0000000c1b11d207 */ /* 0x000fc40006000000 */
[----:B------:R-:W-:Y:S02]  /*0830*/  @!P5 SEL R18, R26, R13, !P4 ;  /* 0x0000000d1a12d207 */ /* 0x000fe40006000000 */
[----:B------:R-:W-:Y:S02]  /*0840*/  @!P5 SEL R19, R25, R14, !P4 ;  /* 0x0000000e1913d207 */ /* 0x000fe40006000000 */
[C---:B------:R-:W-:Y:S02]  /*0850*/  ISETP.NE.AND P5, PT, R8.reuse, 0x80, PT ;  /* 0x000000800800780c */ /* 0x040fe40003fa5270 */
[----:B------:R-:W-:Y:S02]  /*0860*/  ISETP.NE.AND P4, PT, R8, 0x40, PT ;  /* 0x000000400800780c */ /* 0x000fe40003f85270 */
[----:B------:R-:W-:Y:S02]  /*0870*/  SEL R10, R10, RZ, !P0 ;  /* 0x000000ff0a0a7207 */ /* 0x000fe40004000000 */
[----:B------:R-:W-:-:S02]  /*0880*/  SEL R9, R20, RZ, !P0 ;  /* 0x000000ff14097207 */ /* 0x000fc40004000000 */
[----:B------:R-:W-:Y:S02]  /*0890*/  SEL R12, R11, RZ, !P0 ;  /* 0x000000ff0b0c7207 */ /* 0x000fe40004000000 */
[----:B------:R-:W-:Y:S02]  /*08a0*/  SEL R21, R21, RZ, !P0 ;  /* 0x000000ff15157207 */ /* 0x000fe40004000000 */
[----:B------:R-:W-:Y:S02]  /*08b0*/  IADD3.X R25, R23, UR7, RZ, P3, !PT ;  /* 0x0000000717197c10 */ /* 0x000fe40009ffe4ff */
[----:B------:R-:W-:Y:S01]  /*08c0*/  IADD3 R26, P3, R28, UR8, RZ ;  /* 0x000000081c1a7c10 */ /* 0x000fe2000ff7e0ff */
[----:B------:R-:W-:Y:S01]  /*08d0*/  FADD R20, R10, R9 ;  /* 0x000000090a147221 */ /* 0x000fe20000000000 */
[----:B------:R-:W-:Y:S01]  /*08e0*/  FADD R21, R12, R21 ;  /* 0x000000150c157221 */ /* 0x000fe20000000000 */
[----:B------:R-:W-:Y:S02]  /*08f0*/  CS2R R8, SRZ ;  /* 0x0000000000087805 */ /* 0x000fe4000001ff00 */
[----:B------:R-:W-:-:S02]  /*0900*/  CS2R R10, SRZ ;  /* 0x00000000000a7805 */ /* 0x000fc4000001ff00 */
[----:B------:R-:W-:Y:S02]  /*0910*/  IADD3.X R27, R23, UR9, RZ, P3, !PT ;  /* 0x00000009171b7c10 */ /* 0x000fe40009ffe4ff */
[----:B------:R-:W-:Y:S02]  /*0920*/  CS2R R12, SRZ ;  /* 0x00000000000c7805 */ /* 0x000fe4000001ff00 */
[----:B------:R-:W-:Y:S02]  /*0930*/  CS2R R14, SRZ ;  /* 0x00000000000e7805 */ /* 0x000fe4000001ff00 */
[----:B------:R-:W-:Y:S02]  /*0940*/  ISETP.GT.AND P3, PT, R22, 0xbf, PT ;  /* 0x000000bf1600780c */ /* 0x000fe40003f64270 */
[----:B------:R-:W-:Y:S01]  /*0950*/  IADD3 R28, P6, R28, UR10, RZ ;  /* 0x0000000a1c1c7c10 */ /* 0x000fe2000ffde0ff */
[----:B------:R1:W3:Y:S04]  /*0960*/  @!P4 LDG.E.128 R8, desc[UR4][R24.64+-0x40000] ;  /* 0xfc0000041808c981 */ /* 0x0002e8000c1e1d00 */
[----:B------:R4:W5:Y:S01]  /*0970*/  @!P5 LDG.E.128 R12, desc[UR4][R26.64+-0x80000] ;  /* 0xf80000041a0cd981 */ /* 0x000962000c1e1d00 */
[----:B------:R-:W-:-:S02]  /*0980*/  IADD3.X R29, R23, UR11, RZ, P6, !PT ;  /* 0x0000000b171d7c10 */ /* 0x000fc4000b7fe4ff */
[----:B--2---:R-:W-:Y:S02]  /*0990*/  SEL R4, R4, RZ, P2 ;  /* 0x000000ff04047207 */ /* 0x004fe40001000000 */
[----:B-1----:R-:W-:Y:S02]  /*09a0*/  SEL R24, R5, RZ, P2 ;  /* 0x000000ff05187207 */ /* 0x002fe40001000000 */
[----:B------:R-:W-:Y:S02]  /*09b0*/  SEL R25, R6, RZ, P2 ;  /* 0x000000ff06197207 */ /* 0x000fe40001000000 */
[----:B----4-:R-:W-:Y:S02]  /*09c0*/  SEL R26, R7, RZ, P2 ;  /* 0x000000ff071a7207 */ /* 0x010fe40001000000 */
[----:B------:R-:W-:Y:S02]  /*09d0*/  CS2R R6, SRZ ;  /* 0x0000000000067805 */ /* 0x000fe4000001ff00 */
[----:B------:R-:W-:-:S02]  /*09e0*/  SEL R16, R16, R4, !P1 ;  /* 0x0000000410107207 */ /* 0x000fc40004800000 */
[----:B------:R-:W-:-:S06]  /*09f0*/  CS2R R4, SRZ ;  /* 0x0000000000047805 */ /* 0x000fcc000001ff00 */
[----:B------:R1:W2:Y:S01]  /*0a00*/  @P3 LDG.E.128 R4, desc[UR4][R28.64+-0xc0000] ;  /* 0xf40000041c043981 */ /* 0x0002a2000c1e1d00 */
[C---:B------:R-:W-:Y:S02]  /*0a10*/  ISETP.GE.AND P6, PT, R22.reuse, 0x80, PT ;  /* 0x000000801600780c */ /* 0x040fe40003fc6270 */
[----:B------:R-:W-:Y:S02]  /*0a20*/  ISETP.GE.AND P2, PT, R22, 0xc0, PT ;  /* 0x000000c01600780c */ /* 0x000fe40003f46270 */
[----:B------:R-:W1:Y:S01]  /*0a30*/  LDC.64 R22, c[0x0][0x238] ;  /* 0x00008e00ff167b82 */ /* 0x000e620000000a00 */
[----:B------:R-:W-:Y:S02]  /*0a40*/  SEL R17, R17, R24, !P1 ;  /* 0x0000001811117207 */ /* 0x000fe40004800000 */
[----:B------:R-:W-:Y:S02]  /*0a50*/  SEL R18, R18, R25, !P1 ;  /* 0x0000001912127207 */ /* 0x000fe40004800000 */
[----:B------:R-:W-:Y:S01]  /*0a60*/  SEL R19, R19, R26, !P1 ;  /* 0x0000001a13137207 */ /* 0x000fe20004800000 */
[----:B-1----:R-:W-:-:S05]  /*0a70*/  IMAD.WIDE R28, R3, 0x4, R22 ;  /* 0x00000004031c7825 */ /* 0x002fca00078e0216 */
[----:B------:R-:W-:Y:S01]  /*0a80*/  STG.E.128 desc[UR4][R28.64], R16 ;  /* 0x000000101c007986 */ /* 0x000fe2000c101d04 */
[----:B---3--:R-:W-:Y:S02]  /*0a90*/  SEL R3, R8, RZ, !P4 ;  /* 0x000000ff08037207 */ /* 0x008fe40006000000 */
[----:B------:R-:W-:Y:S02]  /*0aa0*/  SEL R9, R9, RZ, !P4 ;  /* 0x000000ff09097207 */ /* 0x000fe40006000000 */
[----:B------:R-:W-:Y:S02]  /*0ab0*/  SEL R23, R10, RZ, !P4 ;  /* 0x000000ff0a177207 */ /* 0x000fe40006000000 */
[----:B------:R-:W-:Y:S02]  /*0ac0*/  SEL R8, R11, RZ, !P4 ;  /* 0x000000ff0b087207 */ /* 0x000fe40006000000 */
[----:B-----5:R-:W-:Y:S02]  /*0ad0*/  SEL R12, R12, RZ, !P5 ;  /* 0x000000ff0c0c7207 */ /* 0x020fe40006800000 */
[----:B------:R-:W-:-:S02]  /*0ae0*/  SEL R13, R13, RZ, !P5 ;  /* 0x000000ff0d0d7207 */ /* 0x000fc40006800000 */
[----:B------:R-:W-:Y:S02]  /*0af0*/  SEL R14, R14, RZ, !P5 ;  /* 0x000000ff0e0e7207 */ /* 0x000fe40006800000 */
[----:B------:R-:W-:Y:S02]  /*0b00*/  SEL R15, R15, RZ, !P5 ;  /* 0x000000ff0f0f7207 */ /* 0x000fe40006800000 */
[----:B------:R-:W-:Y:S02]  /*0b10*/  @!P6 SEL R12, R2, R3, !P0 ;  /* 0x00000003020ce207 */ /* 0x000fe40004000000 */
[----:B------:R-:W-:Y:S02]  /*0b20*/  @!P6 SEL R13, R0, R9, !P0 ;  /* 0x00000009000de207 */ /* 0x000fe40004000000 */
[----:B------:R-:W-:Y:S02]  /*0b30*/  @!P6 SEL R14, R20, R23, !P0 ;  /* 0x00000017140ee207 */ /* 0x000fe40004000000 */
[----:B------:R-:W-:-:S02]  /*0b40*/  @!P6 SEL R15, R21, R8, !P0 ;  /* 0x00000008150fe207 */ /* 0x000fc40004000000 */
[----:B--2---:R-:W-:Y:S02]  /*0b50*/  @P2 SEL R12, R4, RZ, P3 ;  /* 0x000000ff040c2207 */ /* 0x004fe40001800000 */
[----:B------:R-:W-:Y:S02]  /*0b60*/  @P2 SEL R13, R5, RZ, P3 ;  /* 0x000000ff050d2207 */ /* 0x000fe40001800000 */
[----:B------:R-:W-:Y:S02]  /*0b70*/  @P2 SEL R14, R6, RZ, P3 ;  /* 0x000000ff060e2207 */ /* 0x000fe40001800000 */
[----:B------:R-:W-:-:S05]  /*0b80*/  @P2 SEL R15, R7, RZ, P3 ;  /* 0x000000ff070f2207 */ /* 0x000fca0001800000 */
[----:B------:R-:W-:Y:S01]  /*0b90*/  STG.E.128 desc[UR4][R28.64+0x800], R12 ;  /* 0x0008000c1c007986 */ /* 0x000fe2000c101d04 */
[----:B------:R-:W-:Y:S05]  /*0ba0*/  EXIT ;  /* 0x000000000000794d */ /* 0x000fea0003800000 */
.L_x_0:
[----:B------:R-:W-:-:S00]  /*0bb0*/  BRA `(.L_x_0) ;  /* 0xfffffffc00fc7947 */ /* 0x000fc0000383ffff */
[----:B------:R-:W-:-:S00]  /*0bc0*/  NOP ;  /* 0x0000000000007918 */ /* 0x000fc00000000000 */
        /* <DEDUP_REMOVED lines=11> */
.L_x_1:


//--------------------- .nv.constant0.triton_poi_fused_cat_20 --------------------------
	.section	.nv.constant0.triton_poi_fused_cat_20,"a",@progbits
	.sectionflags	@""
	.align	4
.nv.constant0.triton_poi_fused_cat_20:
	.zero		580
